	.headerflags	@"EF_CUDA_TEXMODE_UNIFIED EF_CUDA_64BIT_ADDRESS EF_CUDA_ACCELERATORS EF_CUDA_SM90 EF_CUDA_VIRTUAL_SM(EF_CUDA_SM90)"
	.elftype	@"ET_EXEC"


//--------------------- .nv.info                  --------------------------
	.section	.nv.info,"",@"SHT_CUDA_INFO"
	.align	4


	//----- nvinfo : EIATTR_REGCOUNT
	.align		4
        /*0000*/ 	.byte	0x04, 0x2f
        /*0002*/ 	.short	(.L_3 - .L_2)
	.align		4
.L_2:
        /*0004*/ 	.word	index@(triton_poi_fused__native_batch_norm_legit_no_training_hardtanh_15)
        /*0008*/ 	.word	0x00000012


	//----- nvinfo : EIATTR_MIN_STACK_SIZE
	.align		4
.L_3:
        /*000c*/ 	.byte	0x04, 0x12
        /*000e*/ 	.short	(.L_5 - .L_4)
	.align		4
.L_4:
        /*0010*/ 	.word	index@(triton_poi_fused__native_batch_norm_legit_no_training_hardtanh_15)
        /*0014*/ 	.word	0x00000000


	//----- nvinfo : EIATTR_FRAME_SIZE
	.align		4
.L_5:
        /*0018*/ 	.byte	0x04, 0x11
        /*001a*/ 	.short	(.L_7 - .L_6)
	.align		4
.L_6:
        /*001c*/ 	.word	index@(triton_poi_fused__native_batch_norm_legit_no_training_hardtanh_15)
        /*0020*/ 	.word	0x00000000


	//----- nvinfo : EIATTR_MIN_STACK_SIZE
	.align		4
.L_7:
        /*0024*/ 	.byte	0x04, 0x12
        /*0026*/ 	.short	(.L_9 - .L_8)
	.align		4
.L_8:
        /*0028*/ 	.word	index@(triton_poi_fused__native_batch_norm_legit_no_training_hardtanh_15)
        /*002c*/ 	.word	0x00000000
.L_9:


//--------------------- .nv.info.triton_poi_fused__native_batch_norm_legit_no_training_hardtanh_15 --------------------------
	.section	.nv.info.triton_poi_fused__native_batch_norm_legit_no_training_hardtanh_15,"",@"SHT_CUDA_INFO"
	.sectionflags	@""
	.align	4


	//----- nvinfo : EIATTR_CUDA_API_VERSION
	.align		4
        /*0000*/ 	.byte	0x04, 0x37
        /*0002*/ 	.short	(.L_11 - .L_10)
.L_10:
        /*0004*/ 	.word	0x0000007c


	//----- nvinfo : EIATTR_KPARAM_INFO
	.align		4
.L_11:
        /*0008*/ 	.byte	0x04, 0x17
        /*000a*/ 	.short	(.L_13 - .L_12)
.L_12:
        /*000c*/ 	.word	0x00000000
        /*0010*/ 	.short	0x0006
        /*0012*/ 	.short	0x0030
        /*0014*/ 	.byte	0x00, 0xf0, 0x11, 0x00


	//----- nvinfo : EIATTR_KPARAM_INFO
	.align		4
.L_13:
        /*0018*/ 	.byte	0x04, 0x17
        /*001a*/ 	.short	(.L_15 - .L_14)
.L_14:
        /*001c*/ 	.word	0x00000000
        /*0020*/ 	.short	0x0005
        /*0022*/ 	.short	0x0028
        /*0024*/ 	.byte	0x00, 0xf4, 0x21, 0x00


	//----- nvinfo : EIATTR_KPARAM_INFO
	.align		4
.L_15:
        /*0028*/ 	.byte	0x04, 0x17
        /*002a*/ 	.short	(.L_17 - .L_16)
.L_16:
        /*002c*/ 	.word	0x00000000
        /*0030*/ 	.short	0x0004
        /*0032*/ 	.short	0x0020
        /*0034*/ 	.byte	0x00, 0xf4, 0x21, 0x00


	//----- nvinfo : EIATTR_KPARAM_INFO
	.align		4
.L_17:
        /*0038*/ 	.byte	0x04, 0x17
        /*003a*/ 	.short	(.L_19 - .L_18)
.L_18:
        /*003c*/ 	.word	0x00000000
        /*0040*/ 	.short	0x0003
        /*0042*/ 	.short	0x0018
        /*0044*/ 	.byte	0x00, 0xf4, 0x21, 0x00


	//----- nvinfo : EIATTR_KPARAM_INFO
	.align		4
.L_19:
        /*0048*/ 	.byte	0x04, 0x17
        /*004a*/ 	.short	(.L_21 - .L_20)
.L_20:
        /*004c*/ 	.word	0x00000000
        /*0050*/ 	.short	0x0002
        /*0052*/ 	.short	0x0010
        /*0054*/ 	.byte	0x00, 0xf4, 0x21, 0x00


	//----- nvinfo : EIATTR_KPARAM_INFO
	.align		4
.L_21:
        /*0058*/ 	.byte	0x04, 0x17
        /*005a*/ 	.short	(.L_23 - .L_22)
.L_22:
        /*005c*/ 	.word	0x00000000
        /*0060*/ 	.short	0x0001
        /*0062*/ 	.short	0x0008
        /*0064*/ 	.byte	0x00, 0xf4, 0x21, 0x00


	//----- nvinfo : EIATTR_KPARAM_INFO
	.align		4
.L_23:
        /*0068*/ 	.byte	0x04, 0x17
        /*006a*/ 	.short	(.L_25 - .L_24)
.L_24:
        /*006c*/ 	.word	0x00000000
        /*0070*/ 	.short	0x0000
        /*0072*/ 	.short	0x0000
        /*0074*/ 	.byte	0x00, 0xf4, 0x21, 0x00


	//----- nvinfo : EIATTR_SPARSE_MMA_MASK
	.align		4
.L_25:
        /*0078*/ 	.byte	0x03, 0x50
        /*007a*/ 	.short	0x0000


	//----- nvinfo : EIATTR_MAXREG_COUNT
	.align		4
        /*007c*/ 	.byte	0x03, 0x1b
        /*007e*/ 	.short	0x00ff


	//----- nvinfo : EIATTR_EXIT_INSTR_OFFSETS
	.align		4
        /*0080*/ 	.byte	0x04, 0x1c
        /*0082*/ 	.short	(.L_27 - .L_26)


	//   ....[0]....
.L_26:
        /*0084*/ 	.word	0x00000320


	//   ....[1]....
        /*0088*/ 	.word	0x00000340


	//----- nvinfo : EIATTR_REQNTID
	.align		4
.L_27:
        /*008c*/ 	.byte	0x04, 0x10
        /*008e*/ 	.short	(.L_29 - .L_28)
.L_28:
        /*0090*/ 	.word	0x00000080
        /*0094*/ 	.word	0x00000001
        /*0098*/ 	.word	0x00000001


	//----- nvinfo : EIATTR_CBANK_PARAM_SIZE
	.align		4
.L_29:
        /*009c*/ 	.byte	0x03, 0x19
        /*009e*/ 	.short	0x0034


	//----- nvinfo : EIATTR_PARAM_CBANK
	.align		4
        /*00a0*/ 	.byte	0x04, 0x0a
        /*00a2*/ 	.short	(.L_31 - .L_30)
	.align		4
.L_30:
        /*00a4*/ 	.word	index@(.nv.constant0.triton_poi_fused__native_batch_norm_legit_no_training_hardtanh_15)
        /*00a8*/ 	.short	0x0210
        /*00aa*/ 	.short	0x0034


	//----- nvinfo : EIATTR_SW_WAR
	.align		4
.L_31:
        /*00ac*/ 	.byte	0x04, 0x36
        /*00ae*/ 	.short	(.L_33 - .L_32)
.L_32:
        /*00b0*/ 	.word	0x00000008
.L_33:


//--------------------- .nv.callgraph             --------------------------
	.section	.nv.callgraph,"",@"SHT_CUDA_CALLGRAPH"
	.align	4
	.sectionentsize	8
	.align		4
        /*0000*/ 	.word	0x00000000
	.align		4
        /*0004*/ 	.word	0xffffffff
	.align		4
        /*0008*/ 	.word	0x00000000
	.align		4
        /*000c*/ 	.word	0xfffffffe
	.align		4
        /*0010*/ 	.word	0x00000000
	.align		4
        /*0014*/ 	.word	0xfffffffd
	.align		4
        /*0018*/ 	.word	0x00000000
	.align		4
        /*001c*/ 	.word	0xfffffffc


//--------------------- .nv.constant4             --------------------------
	.section	.nv.constant4,"a",@progbits
	.align	8
	.align		8
.nv.constant4:
        /*0000*/ 	.dword	_$_str
	.align		8
        /*0008*/ 	.dword	_$_str_$_2


//--------------------- .text.triton_poi_fused__native_batch_norm_legit_no_training_hardtanh_15 --------------------------
	.section	.text.triton_poi_fused__native_batch_norm_legit_no_training_hardtanh_15,"ax",@progbits
	.align	128
        .global         triton_poi_fused__native_batch_norm_legit_no_training_hardtanh_15
        .type           triton_poi_fused__native_batch_norm_legit_no_training_hardtanh_15,@function
        .size           triton_poi_fused__native_batch_norm_legit_no_training_hardtanh_15,(.L_x_1 - triton_poi_fused__native_batch_norm_legit_no_training_hardtanh_15)
        .other          triton_poi_fused__native_batch_norm_legit_no_training_hardtanh_15,@"STO_CUDA_ENTRY STV_DEFAULT"
triton_poi_fused__native_batch_norm_legit_no_training_hardtanh_15:
.text.triton_poi_fused__native_batch_norm_legit_no_training_hardtanh_15:
[----:B------:R-:W0:Y:S01]  /*0000*/  LDC R1, c[0x0][0x28] ;  /* 0x00000a00ff017b82 */ /* 0x000e220000000800 */
[----:B------:R-:W1:Y:S07]  /*0010*/  S2R R0, SR_TID.X ;  /* 0x0000000000007919 */ /* 0x000e6e0000002100 */
[----:B------:R-:W2:Y:S01]  /*0020*/  LDC.64 R6, c[0x0][0x220] ;  /* 0x00008800ff067b82 */ /* 0x000ea20000000a00 */
[----:B------:R-:W-:Y:S01]  /*0030*/  CS2R R14, SRZ ;  /* 0x00000000000e7805 */ /* 0x000fe2000001ff00 */
[----:B------:R-:W-:Y:S01]  /*0040*/  ULDC.64 UR4, c[0x0][0x208] ;  /* 0x0000820000047ab9 */ /* 0x000fe20000000a00 */
[----:B------:R-:W3:Y:S05]  /*0050*/  S2R R3, SR_CTAID.X ;  /* 0x0000000000037919 */ /* 0x000eea0000002500 */
[----:B------:R-:W4:Y:S08]  /*0060*/  LDC.64 R4, c[0x0][0x218] ;  /* 0x00008600ff047b82 */ /* 0x000f300000000a00 */
[----:B------:R-:W5:Y:S08]  /*0070*/  LDC.64 R8, c[0x0][0x228] ;  /* 0x00008a00ff087b82 */ /* 0x000f700000000a00 */
[----:B------:R-:W5:Y:S01]  /*0080*/  LDC.64 R10, c[0x0][0x230] ;  /* 0x00008c00ff0a7b82 */ /* 0x000f620000000a00 */
[----:B-1----:R-:W-:-:S04]  /*0090*/  LOP3.LUT R0, R0, 0x7f, RZ, 0xc0, !PT ;  /* 0x0000007f00007812 */ /* 0x002fc800078ec0ff */
[----:B---3--:R-:W-:-:S04]  /*00a0*/  LEA R0, R3, R0, 0x7 ;  /* 0x0000000003007211 */ /* 0x008fc800078e38ff */
[C---:B------:R-:W-:Y:S01]  /*00b0*/  ISETP.GE.AND P0, PT, R0.reuse, 0xc00, PT ;  /* 0x00000c000000780c */ /* 0x040fe20003f06270 */
[----:B------:R-:W-:-:S05]  /*00c0*/  IMAD.HI R2, R0, 0x2aaaaaab, RZ ;  /* 0x2aaaaaab00027827 */ /* 0x000fca00078e02ff */
[----:B------:R-:W-:-:S04]  /*00d0*/  SHF.R.U32.HI R3, RZ, 0x1f, R2 ;  /* 0x0000001fff037819 */ /* 0x000fc80000011602 */
[----:B------:R-:W-:-:S05]  /*00e0*/  LEA.HI R3, R2, R3, RZ, 0x19 ;  /* 0x0000000302037211 */ /* 0x000fca00078fc8ff */
[----:B------:R-:W-:Y:S02]  /*00f0*/  IMAD R13, R3, -0x300, R0 ;  /* 0xfffffd00030d7824 */ /* 0x000fe400078e0200 */
[----:B------:R-:W1:Y:S02]  /*0100*/  LDC.64 R2, c[0x0][0x210] ;  /* 0x00008400ff027b82 */ /* 0x000e640000000a00 */
[----:B--2---:R-:W-:-:S05]  /*0110*/  IMAD.WIDE R6, R13, 0x4, R6 ;  /* 0x000000040d067825 */ /* 0x004fca00078e0206 */
[----:B------:R5:W2:Y:S01]  /*0120*/  @!P0 LDG.E.EL R14, desc[UR4][R6.64] ;  /* 0x00000004060e8981 */ /* 0x000aa2000c2e1900 */
[----:B------:R-:W-:Y:S01]  /*0130*/  HFMA2.MMA R12, -RZ, RZ, 0, 0 ;  /* 0x00000000ff0c7435 */ /* 0x000fe200000001ff */
[----:B----4-:R-:W-:-:S05]  /*0140*/  IMAD.WIDE R4, R13, 0x4, R4 ;  /* 0x000000040d047825 */ /* 0x010fca00078e0204 */
[----:B------:R-:W3:Y:S01]  /*0150*/  @!P0 LDG.E.EL R15, desc[UR4][R4.64] ;  /* 0x00000004040f8981 */ /* 0x000ee2000c2e1900 */
[----:B-----5:R-:W-:-:S04]  /*0160*/  IMAD.WIDE R6, R13, 0x4, R8 ;  /* 0x000000040d067825 */ /* 0x020fc800078e0208 */
[----:B-1----:R-:W-:-:S04]  /*0170*/  IMAD.WIDE R2, R0, 0x4, R2 ;  /* 0x0000000400027825 */ /* 0x002fc800078e0202 */
[----:B0-----:R-:W-:Y:S01]  /*0180*/  IMAD.WIDE R8, R13, 0x4, R10 ;  /* 0x000000040d087825 */ /* 0x001fe200078e020a */
[----:B------:R0:W3:Y:S01]  /*0190*/  @!P0 LDG.E R12, desc[UR4][R2.64] ;  /* 0x00000004020c8981 */ /* 0x0000e2000c1e1900 */
[----:B------:R-:W-:-:S06]  /*01a0*/  CS2R R10, SRZ ;  /* 0x00000000000a7805 */ /* 0x000fcc000001ff00 */
[----:B------:R-:W4:Y:S04]  /*01b0*/  @!P0 LDG.E.EL R10, desc[UR4][R6.64] ;  /* 0x00000004060a8981 */ /* 0x000f28000c2e1900 */
[----:B------:R-:W4:Y:S01]  /*01c0*/  @!P0 LDG.E.EL R11, desc[UR4][R8.64] ;  /* 0x00000004080b8981 */ /* 0x000f22000c2e1900 */
[----:B0-----:R-:W-:Y:S01]  /*01d0*/  MOV R2, 0x3e800000 ;  /* 0x3e80000000027802 */ /* 0x001fe20000000f00 */
[----:B--2---:R-:W-:-:S04]  /*01e0*/  FADD R14, R14, 9.9999997473787516356e-06 ;  /* 0x3727c5ac0e0e7421 */ /* 0x004fc80000000000 */
[----:B------:R-:W0:Y:S02]  /*01f0*/  MUFU.SQRT R13, R14 ;  /* 0x0000000e000d7308 */ /* 0x000e240000002000 */
[C---:B0-----:R-:W-:Y:S02]  /*0200*/  FSETP.GT.AND P1, PT, R13.reuse, 8.50705917302346158658e+37, PT ;  /* 0x7e8000000d00780b */ /* 0x041fe40003f24000 */
[----:B------:R-:W-:-:S11]  /*0210*/  FSETP.GEU.AND P2, PT, R13, 1.175494350822287508e-38, PT ;  /* 0x008000000d00780b */ /* 0x000fd60003f4e000 */
[----:B------:R-:W-:-:S04]  /*0220*/  @P1 FMUL R13, R13, 0.25 ;  /* 0x3e8000000d0d1820 */ /* 0x000fc80000400000 */
[----:B------:R-:W-:-:S06]  /*0230*/  @!P2 FMUL R13, R13, 16777216 ;  /* 0x4b8000000d0da820 */ /* 0x000fcc0000400000 */
[----:B------:R-:W0:Y:S01]  /*0240*/  MUFU.RCP R13, R13 ;  /* 0x0000000d000d7308 */ /* 0x000e220000001000 */
[----:B------:R-:W-:Y:S01]  /*0250*/  FSEL R2, R2, 1, P1 ;  /* 0x3f80000002027808 */ /* 0x000fe20000800000 */
[----:B---3--:R-:W-:-:S04]  /*0260*/  FADD R12, -R15, R12 ;  /* 0x0000000c0f0c7221 */ /* 0x008fc80000000100 */
[----:B------:R-:W-:-:S04]  /*0270*/  @!P2 FMUL R2, R2, 16777216 ;  /* 0x4b8000000202a820 */ /* 0x000fc80000400000 */
[----:B0-----:R-:W-:-:S04]  /*0280*/  FMUL R3, R13, R2 ;  /* 0x000000020d037220 */ /* 0x001fc80000400000 */
[----:B------:R-:W-:Y:S02]  /*0290*/  FMUL R12, R12, R3 ;  /* 0x000000030c0c7220 */ /* 0x000fe40000400000 */
[----:B------:R-:W0:Y:S02]  /*02a0*/  LDC.64 R2, c[0x0][0x238] ;  /* 0x00008e00ff027b82 */ /* 0x000e240000000a00 */
[----:B----4-:R-:W-:-:S05]  /*02b0*/  FFMA R10, R12, R10, R11 ;  /* 0x0000000a0c0a7223 */ /* 0x010fca000000000b */
[----:B------:R-:W-:-:S04]  /*02c0*/  FSETP.GTU.AND P1, PT, R10, RZ, PT ;  /* 0x000000ff0a00720b */ /* 0x000fc80003f2c000 */
[----:B------:R-:W-:-:S04]  /*02d0*/  FSEL R5, R10, RZ, P1 ;  /* 0x000000ff0a057208 */ /* 0x000fc80000800000 */
[C---:B------:R-:W-:Y:S02]  /*02e0*/  FSETP.GEU.AND P2, PT, R5.reuse, 6, PT ;  /* 0x40c000000500780b */ /* 0x040fe40003f4e000 */
[----:B------:R-:W-:Y:S01]  /*02f0*/  FSETP.NAN.AND P1, PT, R5, R5, PT ;  /* 0x000000050500720b */ /* 0x000fe20003f28000 */
[----:B0-----:R-:W-:-:S10]  /*0300*/  IMAD.WIDE R2, R0, 0x4, R2 ;  /* 0x0000000400027825 */ /* 0x001fd400078e0202 */
[----:B------:R-:W-:Y:S01]  /*0310*/  @P2 SEL R5, R5, 0x40c00000, P1 ;  /* 0x40c0000005052807 */ /* 0x000fe20000800000 */
[----:B------:R-:W-:Y:S06]  /*0320*/  @P0 EXIT ;  /* 0x000000000000094d */ /* 0x000fec0003800000 */
[----:B------:R-:W-:Y:S01]  /*0330*/  STG.E desc[UR4][R2.64], R5 ;  /* 0x0000000502007986 */ /* 0x000fe2000c101904 */
[----:B------:R-:W-:Y:S05]  /*0340*/  EXIT ;  /* 0x000000000000794d */ /* 0x000fea0003800000 */
.L_x_0:
[----:B------:R-:W-:-:S00]  /*0350*/  BRA `(.L_x_0) ;  /* 0xfffffffc00fc7947 */ /* 0x000fc0000383ffff */
[----:B------:R-:W-:-:S00]  /*0360*/  NOP ;  /* 0x0000000000007918 */ /* 0x000fc00000000000 */
        /* <DEDUP_REMOVED lines=9> */
.L_x_1:


//--------------------- .nv.global.init           --------------------------
	.section	.nv.global.init,"aw",@progbits
.nv.global.init:
	.type		_$_str,@object
	.size		_$_str,(_$_str_$_2 - _$_str)
_$_str:
        /*0000*/ 	.byte	0x5f, 0x5f, 0x43, 0x55, 0x44, 0x41, 0x5f, 0x46, 0x54, 0x5a, 0x00
	.type		_$_str_$_2,@object
	.size		_$_str_$_2,(.L_1 - _$_str_$_2)
_$_str_$_2:
        /*000b*/ 	.byte	0x5f, 0x5f, 0x43, 0x55, 0x44, 0x41, 0x5f, 0x50, 0x52, 0x45, 0x43, 0x5f, 0x53, 0x51, 0x52, 0x54
        /*001b*/ 	.byte	0x00
.L_1:


//--------------------- .nv.constant0.triton_poi_fused__native_batch_norm_legit_no_training_hardtanh_15 --------------------------
	.section	.nv.constant0.triton_poi_fused__native_batch_norm_legit_no_training_hardtanh_15,"a",@progbits
	.sectionflags	@""
	.align	4
.nv.constant0.triton_poi_fused__native_batch_norm_legit_no_training_hardtanh_15:
	.zero		580
